//
// Generated by NVIDIA NVVM Compiler
//
// Compiler Build ID: CL-36424714
// Cuda compilation tools, release 13.0, V13.0.88
// Based on NVVM 20.0.0
//

.version 9.0
.target sm_100
.address_size 64

	// .globl	kernel

.visible .entry kernel(
	.param .u32 kernel_param_0,
	.param .u32 kernel_param_1,
	.param .u32 kernel_param_2,
	.param .u32 kernel_param_3,
	.param .u64 kernel_param_4,
	.param .u64 .ptr .align 1 kernel_param_5,
	.param .u64 .ptr .align 1 kernel_param_6,
	.param .u64 .ptr .align 1 kernel_param_7,
	.param .u64 .ptr .align 1 kernel_param_8
)
{
	.reg .pred 	%p<4>;
	.reg .b32 	%r<37>;
	.reg .b32 	%f<2>;
	.reg .b64 	%rd<15>;
	.reg .b64 	%fd<4>;

	ld.param.u32 	%r9, [kernel_param_0];
	ld.param.u32 	%r10, [kernel_param_1];
	ld.param.u32 	%r12, [kernel_param_2];
	ld.param.u64 	%rd1, [kernel_param_4];
	ld.param.u64 	%rd4, [kernel_param_5];
	ld.param.u64 	%rd2, [kernel_param_6];
	ld.param.u64 	%rd3, [kernel_param_7];
	cvta.to.global.u64 	%rd5, %rd4;
	mov.u32 	%r13, %ctaid.x;
	mov.u32 	%r14, %ntid.x;
	mov.u32 	%r15, %tid.x;
	mad.lo.s32 	%r1, %r13, %r14, %r15;
	mov.u32 	%r16, %ctaid.y;
	mov.u32 	%r17, %ntid.y;
	mov.u32 	%r18, %tid.y;
	mad.lo.s32 	%r2, %r16, %r17, %r18;
	mad.lo.s32 	%r3, %r12, %r2, %r1;
	mul.wide.s32 	%rd6, %r3, 8;
	add.s64 	%rd7, %rd5, %rd6;
	ld.global.u32 	%r4, [%rd7];
	setp.gt.u32 	%p1, %r4, 2147483646;
	mov.b32 	%r36, 4469538;
	@%p1 bra 	$L__BB0_6;
	setp.eq.s32 	%p2, %r9, 0;
	@%p2 bra 	$L__BB0_3;
	cvt.rn.f32.u32 	%f1, %r4;
	cvt.f64.f32 	%fd1, %f1;
	div.rn.f64 	%fd2, %fd1, 0d407F400000000000;
	mul.f64 	%fd3, %fd2, 0d406FE00000000000;
	cvt.rzi.u32.f64 	%r19, %fd3;
	shl.b32 	%r20, %r19, 24;
	shl.b32 	%r21, %r19, 16;
	shl.b32 	%r22, %r19, 8;
	or.b32  	%r23, %r21, %r20;
	or.b32  	%r24, %r23, %r22;
	or.b32  	%r36, %r24, %r19;
	bra.uni 	$L__BB0_6;
$L__BB0_3:
	setp.eq.s32 	%p3, %r10, 0;
	@%p3 bra 	$L__BB0_5;
	mul.lo.s32 	%r36, %r4, 1234567;
	bra.uni 	$L__BB0_6;
$L__BB0_5:
	cvta.to.global.u64 	%rd8, %rd2;
	add.s64 	%rd10, %rd8, %rd6;
	ld.global.u64 	%rd11, [%rd10];
	cvta.to.global.u64 	%rd12, %rd3;
	add.s64 	%rd13, %rd12, %rd6;
	ld.global.u64 	%rd14, [%rd13];
	{ .reg .b32 tmp; mov.b64 {tmp, %r25}, %rd11; }
	cvt.u32.u64 	%r26, %rd14;
	div.u32 	%r27, %r25, %r26;
	cvt.u32.u64 	%r28, %rd11;
	div.u32 	%r29, %r28, %r26;
	{ .reg .b32 tmp; mov.b64 {tmp, %r30}, %rd14; }
	div.u32 	%r31, %r30, %r26;
	shl.b32 	%r32, %r31, 16;
	shl.b32 	%r33, %r29, 8;
	or.b32  	%r34, %r33, %r27;
	or.b32  	%r36, %r34, %r32;
$L__BB0_6:
	shl.b32 	%r35, %r1, 2;
	sust.b.2d.b32.trap 	[%rd1, {%r35, %r2}], {%r36};
	ret;

}


// ===== COMPILED SASS (sm_100) =====

	.target	sm_100

	.elftype	@"ET_EXEC"


//--------------------- .note.nv.tkinfo           --------------------------
	.section	.note.nv.tkinfo,"",@"SHT_NOTE"
	.sectionflags	@"SHF_NOTE_NV_TKINFO"
	.tkinfo
        /*0018*/ 	.word	0x00000002
        /*0030*/ 	.string	""
        /*0030*/ 	.string	"ptxas"
        /*0030*/ 	.string	"Cuda compilation tools, release 13.0, V13.0.88"
        /*0030*/ 	.string	"Build cuda_13.0.r13.0/compiler.36424714_0"
        /*0030*/ 	.string	"-arch sm_100 -m 64 "



//--------------------- .note.nv.cuinfo           --------------------------
	.section	.note.nv.cuinfo,"",@"SHT_NOTE"
	.sectionflags	@"SHF_NOTE_NV_CUINFO"
        /*0018*/ 	.short	0x0002
        /*001a*/ 	.short	0x0064
        /*001c*/ 	.short	0x0082
	.zero		2


//--------------------- .nv.info                  --------------------------
	.section	.nv.info,"",@"SHT_CUDA_INFO"
	.align	4


	//----- nvinfo : EIATTR_REGCOUNT
	.align		4
        /*0000*/ 	.byte	0x04, 0x2f
        /*0002*/ 	.short	(.L_1 - .L_0)
	.align		4
.L_0:
        /*0004*/ 	.word	index@(kernel)
        /*0008*/ 	.word	0x00000018


	//----- nvinfo : EIATTR_FRAME_SIZE
	.align		4
.L_1:
        /*000c*/ 	.byte	0x04, 0x11
        /*000e*/ 	.short	(.L_3 - .L_2)
	.align		4
.L_2:
        /*0010*/ 	.word	index@($__internal_0_$__cuda_sm20_div_rn_f64_full)
        /*0014*/ 	.word	0x00000000


	//----- nvinfo : EIATTR_FRAME_SIZE
	.align		4
.L_3:
        /*0018*/ 	.byte	0x04, 0x11
        /*001a*/ 	.short	(.L_5 - .L_4)
	.align		4
.L_4:
        /*001c*/ 	.word	index@(kernel)
        /*0020*/ 	.word	0x00000000


	//----- nvinfo : EIATTR_MIN_STACK_SIZE
	.align		4
.L_5:
        /*0024*/ 	.byte	0x04, 0x12
        /*0026*/ 	.short	(.L_7 - .L_6)
	.align		4
.L_6:
        /*0028*/ 	.word	index@(kernel)
        /*002c*/ 	.word	0x00000000
.L_7:


//--------------------- .nv.compat                --------------------------
	.section	.nv.compat,"",@"SHT_CUDA_COMPAT_INFO"
	.align	4
        /*0000*/ 	.byte	0x02, 0x09, 0x00, 0x00, 0x02, 0x02, 0x02, 0x00, 0x02, 0x05, 0x05, 0x00, 0x03, 0x07, 0x01, 0x01
        /*0010*/ 	.byte	0x02, 0x03, 0x00, 0x00, 0x02, 0x06, 0x01, 0x00, 0x04, 0x0b, 0x08, 0x00, 0x01, 0x00, 0x00, 0x00
        /*0020*/ 	.byte	0x00, 0x00, 0x00, 0x00


//--------------------- .nv.info.kernel           --------------------------
	.section	.nv.info.kernel,"",@"SHT_CUDA_INFO"
	.sectionflags	@""
	.align	4


	//----- nvinfo : EIATTR_CUDA_API_VERSION
	.align		4
        /*0000*/ 	.byte	0x04, 0x37
        /*0002*/ 	.short	(.L_9 - .L_8)
.L_8:
        /*0004*/ 	.word	0x00000082


	//----- nvinfo : EIATTR_KPARAM_INFO
	.align		4
.L_9:
        /*0008*/ 	.byte	0x04, 0x17
        /*000a*/ 	.short	(.L_11 - .L_10)
.L_10:
        /*000c*/ 	.word	0x00000000
        /*0010*/ 	.short	0x0008
        /*0012*/ 	.short	0x0030
        /*0014*/ 	.byte	0x00, 0xf5, 0x21, 0x00


	//----- nvinfo : EIATTR_KPARAM_INFO
	.align		4
.L_11:
        /*0018*/ 	.byte	0x04, 0x17
        /*001a*/ 	.short	(.L_13 - .L_12)
.L_12:
        /*001c*/ 	.word	0x00000000
        /*0020*/ 	.short	0x0007
        /*0022*/ 	.short	0x0028
        /*0024*/ 	.byte	0x00, 0xf5, 0x21, 0x00


	//----- nvinfo : EIATTR_KPARAM_INFO
	.align		4
.L_13:
        /*0028*/ 	.byte	0x04, 0x17
        /*002a*/ 	.short	(.L_15 - .L_14)
.L_14:
        /*002c*/ 	.word	0x00000000
        /*0030*/ 	.short	0x0006
        /*0032*/ 	.short	0x0020
        /*0034*/ 	.byte	0x00, 0xf5, 0x21, 0x00


	//----- nvinfo : EIATTR_KPARAM_INFO
	.align		4
.L_15:
        /*0038*/ 	.byte	0x04, 0x17
        /*003a*/ 	.short	(.L_17 - .L_16)
.L_16:
        /*003c*/ 	.word	0x00000000
        /*0040*/ 	.short	0x0005
        /*0042*/ 	.short	0x0018
        /*0044*/ 	.byte	0x00, 0xf5, 0x21, 0x00


	//----- nvinfo : EIATTR_KPARAM_INFO
	.align		4
.L_17:
        /*0048*/ 	.byte	0x04, 0x17
        /*004a*/ 	.short	(.L_19 - .L_18)
.L_18:
        /*004c*/ 	.word	0x00000000
        /*0050*/ 	.short	0x0004
        /*0052*/ 	.short	0x0010
        /*0054*/ 	.byte	0x00, 0xf0, 0x21, 0x00


	//----- nvinfo : EIATTR_KPARAM_INFO
	.align		4
.L_19:
        /*0058*/ 	.byte	0x04, 0x17
        /*005a*/ 	.short	(.L_21 - .L_20)
.L_20:
        /*005c*/ 	.word	0x00000000
        /*0060*/ 	.short	0x0003
        /*0062*/ 	.short	0x000c
        /*0064*/ 	.byte	0x00, 0xf0, 0x11, 0x00


	//----- nvinfo : EIATTR_KPARAM_INFO
	.align		4
.L_21:
        /*0068*/ 	.byte	0x04, 0x17
        /*006a*/ 	.short	(.L_23 - .L_22)
.L_22:
        /*006c*/ 	.word	0x00000000
        /*0070*/ 	.short	0x0002
        /*0072*/ 	.short	0x0008
        /*0074*/ 	.byte	0x00, 0xf0, 0x11, 0x00


	//----- nvinfo : EIATTR_KPARAM_INFO
	.align		4
.L_23:
        /*0078*/ 	.byte	0x04, 0x17
        /*007a*/ 	.short	(.L_25 - .L_24)
.L_24:
        /*007c*/ 	.word	0x00000000
        /*0080*/ 	.short	0x0001
        /*0082*/ 	.short	0x0004
        /*0084*/ 	.byte	0x00, 0xf0, 0x11, 0x00


	//----- nvinfo : EIATTR_KPARAM_INFO
	.align		4
.L_25:
        /*0088*/ 	.byte	0x04, 0x17
        /*008a*/ 	.short	(.L_27 - .L_26)
.L_26:
        /*008c*/ 	.word	0x00000000
        /*0090*/ 	.short	0x0000
        /*0092*/ 	.short	0x0000
        /*0094*/ 	.byte	0x00, 0xf0, 0x11, 0x00


	//----- nvinfo : EIATTR_SPARSE_MMA_MASK
	.align		4
.L_27:
        /*0098*/ 	.byte	0x03, 0x50
        /*009a*/ 	.short	0x0000


	//----- nvinfo : EIATTR_MAXREG_COUNT
	.align		4
        /*009c*/ 	.byte	0x03, 0x1b
        /*009e*/ 	.short	0x00ff


	//----- nvinfo : EIATTR_MERCURY_ISA_VERSION
	.align		4
        /*00a0*/ 	.byte	0x03, 0x5f
        /*00a2*/ 	.short	0x0101


	//----- nvinfo : EIATTR_VRC_CTA_INIT_COUNT
	.align		4
        /*00a4*/ 	.byte	0x02, 0x4a
	.zero		1
	.zero		1


	//----- nvinfo : EIATTR_EXIT_INSTR_OFFSETS
	.align		4
        /*00a8*/ 	.byte	0x04, 0x1c
        /*00aa*/ 	.short	(.L_29 - .L_28)


	//   ....[0]....
.L_28:
        /*00ac*/ 	.word	0x000006c0


	//----- nvinfo : EIATTR_CRS_STACK_SIZE
	.align		4
.L_29:
        /*00b0*/ 	.byte	0x04, 0x1e
        /*00b2*/ 	.short	(.L_31 - .L_30)
.L_30:
        /*00b4*/ 	.word	0x00000000


	//----- nvinfo : EIATTR_CBANK_PARAM_SIZE
	.align		4
.L_31:
        /*00b8*/ 	.byte	0x03, 0x19
        /*00ba*/ 	.short	0x0038


	//----- nvinfo : EIATTR_PARAM_CBANK
	.align		4
        /*00bc*/ 	.byte	0x04, 0x0a
        /*00be*/ 	.short	(.L_33 - .L_32)
	.align		4
.L_32:
        /*00c0*/ 	.word	index@(.nv.constant0.kernel)
        /*00c4*/ 	.short	0x0380
        /*00c6*/ 	.short	0x0038


	//----- nvinfo : EIATTR_SW_WAR
	.align		4
.L_33:
        /*00c8*/ 	.byte	0x04, 0x36
        /*00ca*/ 	.short	(.L_35 - .L_34)
.L_34:
        /*00cc*/ 	.word	0x00000008
.L_35:


//--------------------- .nv.callgraph             --------------------------
	.section	.nv.callgraph,"",@"SHT_CUDA_CALLGRAPH"
	.align	4
	.sectionentsize	8
	.align		4
        /*0000*/ 	.word	0x00000000
	.align		4
        /*0004*/ 	.word	0xffffffff
	.align		4
        /*0008*/ 	.word	0x00000000
	.align		4
        /*000c*/ 	.word	0xfffffffe
	.align		4
        /*0010*/ 	.word	0x00000000
	.align		4
        /*0014*/ 	.word	0xfffffffd
	.align		4
        /*0018*/ 	.word	0x00000000
	.align		4
        /*001c*/ 	.word	0xfffffffc


//--------------------- .text.kernel              --------------------------
	.section	.text.kernel,"ax",@progbits
	.align	128
        .global         kernel
        .type           kernel,@function
        .size           kernel,(.L_x_10 - kernel)
        .other          kernel,@"STO_CUDA_ENTRY STV_DEFAULT"
kernel:
.text.kernel:
[----:B------:R-:W-:Y:S01]  /*0000*/  LDC R1, c[0x0][0x37c] ;  /* 0x0000df00ff017b82 */ /* 0x000fe20000000800 */
[----:B------:R-:W0:Y:S07]  /*0010*/  S2R R5, SR_TID.X ;  /* 0x0000000000057919 */ /* 0x000e2e0000002100 */
[----:B------:R-:W0:Y:S01]  /*0020*/  S2UR UR6, SR_CTAID.X ;  /* 0x00000000000679c3 */ /* 0x000e220000002500 */
[----:B------:R-:W1:Y:S01]  /*0030*/  LDCU UR8, c[0x0][0x388] ;  /* 0x00007100ff0877ac */ /* 0x000e620008000800 */
[----:B------:R-:W2:Y:S01]  /*0040*/  S2R R7, SR_TID.Y ;  /* 0x0000000000077919 */ /* 0x000ea20000002200 */
[----:B------:R-:W3:Y:S05]  /*0050*/  LDCU.64 UR4, c[0x0][0x358] ;  /* 0x00006b00ff0477ac */ /* 0x000eea0008000a00 */
[----:B------:R-:W0:Y:S08]  /*0060*/  LDC R4, c[0x0][0x360] ;  /* 0x0000d800ff047b82 */ /* 0x000e300000000800 */
[----:B------:R-:W2:Y:S08]  /*0070*/  S2UR UR7, SR_CTAID.Y ;  /* 0x00000000000779c3 */ /* 0x000eb00000002600 */
[----:B------:R-:W2:Y:S08]  /*0080*/  LDC R0, c[0x0][0x364] ;  /* 0x0000d900ff007b82 */ /* 0x000eb00000000800 */
[----:B------:R-:W4:Y:S01]  /*0090*/  LDC.64 R2, c[0x0][0x398] ;  /* 0x0000e600ff027b82 */ /* 0x000f220000000a00 */
[----:B0-----:R-:W-:-:S02]  /*00a0*/  IMAD R4, R4, UR6, R5 ;  /* 0x0000000604047c24 */ /* 0x001fc4000f8e0205 */
[----:B--2---:R-:W-:-:S04]  /*00b0*/  IMAD R5, R0, UR7, R7 ;  /* 0x0000000700057c24 */ /* 0x004fc8000f8e0207 */
[----:B-1----:R-:W-:-:S04]  /*00c0*/  IMAD R9, R5, UR8, R4 ;  /* 0x0000000805097c24 */ /* 0x002fc8000f8e0204 */
[----:B----4-:R-:W-:-:S05]  /*00d0*/  IMAD.WIDE R2, R9, 0x8, R2 ;  /* 0x0000000809027825 */ /* 0x010fca00078e0202 */
[----:B---3--:R-:W2:Y:S01]  /*00e0*/  LDG.E R0, desc[UR4][R2.64] ;  /* 0x0000000402007981 */ /* 0x008ea2000c1e1900 */
[----:B------:R-:W-:Y:S01]  /*00f0*/  BSSY.RECONVERGENT B0, `(.L_x_0) ;  /* 0x0000059000007945 */ /* 0x000fe20003800200 */
[----:B------:R-:W-:Y:S01]  /*0100*/  IMAD.MOV.U32 R6, RZ, RZ, 0x443322 ;  /* 0x00443322ff067424 */ /* 0x000fe200078e00ff */
[----:B--2---:R-:W-:-:S13]  /*0110*/  ISETP.GT.U32.AND P0, PT, R0, 0x7ffffffe, PT ;  /* 0x7ffffffe0000780c */ /* 0x004fda0003f04070 */
[----:B------:R-:W-:Y:S05]  /*0120*/  @P0 BRA `(.L_x_1) ;  /* 0x0000000400540947 */ /* 0x000fea0003800000 */
[----:B------:R-:W0:Y:S02]  /*0130*/  LDCU UR6, c[0x0][0x380] ;  /* 0x00007000ff0677ac */ /* 0x000e240008000800 */
[----:B0-----:R-:W-:-:S09]  /*0140*/  UISETP.NE.AND UP0, UPT, UR6, URZ, UPT ;  /* 0x000000ff0600728c */ /* 0x001fd2000bf05270 */
[----:B------:R-:W-:Y:S05]  /*0150*/  BRA.U !UP0, `(.L_x_2) ;  /* 0x0000000108807547 */ /* 0x000fea000b800000 */
[----:B------:R-:W0:Y:S01]  /*0160*/  MUFU.RCP64H R3, 500 ;  /* 0x407f400000037908 */ /* 0x000e220000001800 */
[----:B------:R-:W-:Y:S01]  /*0170*/  IMAD.MOV.U32 R8, RZ, RZ, 0x0 ;  /* 0x00000000ff087424 */ /* 0x000fe200078e00ff */
[----:B------:R-:W-:Y:S01]  /*0180*/  BSSY.RECONVERGENT B1, `(.L_x_3) ;  /* 0x0000015000017945 */ /* 0x000fe20003800200 */
[----:B------:R-:W-:Y:S02]  /*0190*/  IMAD.MOV.U32 R9, RZ, RZ, 0x407f4000 ;  /* 0x407f4000ff097424 */ /* 0x000fe400078e00ff */
[----:B------:R-:W-:-:S06]  /*01a0*/  IMAD.MOV.U32 R2, RZ, RZ, 0x1 ;  /* 0x00000001ff027424 */ /* 0x000fcc00078e00ff */
[----:B0-----:R-:W-:-:S08]  /*01b0*/  DFMA R6, R2, -R8, 1 ;  /* 0x3ff000000206742b */ /* 0x001fd00000000808 */
[----:B------:R-:W-:-:S08]  /*01c0*/  DFMA R6, R6, R6, R6 ;  /* 0x000000060606722b */ /* 0x000fd00000000006 */
[----:B------:R-:W-:Y:S01]  /*01d0*/  DFMA R2, R2, R6, R2 ;  /* 0x000000060202722b */ /* 0x000fe20000000002 */
[----:B------:R-:W-:-:S07]  /*01e0*/  I2FP.F32.U32 R6, R0 ;  /* 0x0000000000067245 */ /* 0x000fce0000201000 */
[C---:B------:R-:W-:Y:S01]  /*01f0*/  DFMA R8, R2.reuse, -R8, 1 ;  /* 0x3ff000000208742b */ /* 0x040fe20000000808 */
[----:B------:R-:W0:Y:S07]  /*0200*/  F2F.F64.F32 R6, R6 ;  /* 0x0000000600067310 */ /* 0x000e2e0000201800 */
[----:B------:R-:W-:-:S08]  /*0210*/  DFMA R2, R2, R8, R2 ;  /* 0x000000080202722b */ /* 0x000fd00000000002 */
[----:B0-----:R-:W-:Y:S01]  /*0220*/  DMUL R8, R6, R2 ;  /* 0x0000000206087228 */ /* 0x001fe20000000000 */
[----:B------:R-:W-:-:S07]  /*0230*/  FSETP.GEU.AND P1, PT, |R7|, 6.5827683646048100446e-37, PT ;  /* 0x036000000700780b */ /* 0x000fce0003f2e200 */
[----:B------:R-:W-:-:S08]  /*0240*/  DFMA R10, R8, -500, R6 ;  /* 0xc07f4000080a782b */ /* 0x000fd00000000006 */
[----:B------:R-:W-:-:S10]  /*0250*/  DFMA R2, R2, R10, R8 ;  /* 0x0000000a0202722b */ /* 0x000fd40000000008 */
[----:B------:R-:W-:-:S05]  /*0260*/  FFMA R0, RZ, 3.98828125, R3 ;  /* 0x407f4000ff007823 */ /* 0x000fca0000000003 */
[----:B------:R-:W-:-:S13]  /*0270*/  FSETP.GT.AND P0, PT, |R0|, 1.469367938527859385e-39, PT ;  /* 0x001000000000780b */ /* 0x000fda0003f04200 */
[----:B------:R-:W-:Y:S05]  /*0280*/  @P0 BRA P1, `(.L_x_4) ;  /* 0x0000000000100947 */ /* 0x000fea0000800000 */
[----:B------:R-:W-:-:S07]  /*0290*/  MOV R0, 0x2b0 ;  /* 0x000002b000007802 */ /* 0x000fce0000000f00 */
[----:B------:R-:W-:Y:S05]  /*02a0*/  CALL.REL.NOINC `($__internal_0_$__cuda_sm20_div_rn_f64_full) ;  /* 0x0000000400087944 */ /* 0x000fea0003c00000 */
[----:B------:R-:W-:Y:S01]  /*02b0*/  MOV R2, R12 ;  /* 0x0000000c00027202 */ /* 0x000fe20000000f00 */
[----:B------:R-:W-:-:S07]  /*02c0*/  IMAD.MOV.U32 R3, RZ, RZ, R13 ;  /* 0x000000ffff037224 */ /* 0x000fce00078e000d */
.L_x_4:
[----:B------:R-:W-:Y:S05]  /*02d0*/  BSYNC.RECONVERGENT B1 ;  /* 0x0000000000017941 */ /* 0x000fea0003800200 */
.L_x_3:
[----:B------:R-:W-:-:S10]  /*02e0*/  DMUL R2, R2, 255 ;  /* 0x406fe00002027828 */ /* 0x000fd40000000000 */
[----:B------:R-:W0:Y:S02]  /*02f0*/  F2I.U32.F64.TRUNC R2, R2 ;  /* 0x0000000200027311 */ /* 0x000e24000030d000 */
[C---:B0-----:R-:W-:Y:S02]  /*0300*/  IMAD.SHL.U32 R0, R2.reuse, 0x1000000, RZ ;  /* 0x0100000002007824 */ /* 0x041fe400078e00ff */
[C---:B------:R-:W-:Y:S02]  /*0310*/  IMAD.U32 R7, R2.reuse, 0x10000, RZ ;  /* 0x0001000002077824 */ /* 0x040fe400078e00ff */
[----:B------:R-:W-:-:S05]  /*0320*/  IMAD.SHL.U32 R6, R2, 0x100, RZ ;  /* 0x0000010002067824 */ /* 0x000fca00078e00ff */
[----:B------:R-:W-:-:S04]  /*0330*/  LOP3.LUT R7, R6, R7, R0, 0xfe, !PT ;  /* 0x0000000706077212 */ /* 0x000fc800078efe00 */
[----:B------:R-:W-:Y:S01]  /*0340*/  LOP3.LUT R6, R7, R2, RZ, 0xfc, !PT ;  /* 0x0000000207067212 */ /* 0x000fe200078efcff */
[----:B------:R-:W-:Y:S06]  /*0350*/  BRA `(.L_x_1) ;  /* 0x0000000000c87947 */ /* 0x000fec0003800000 */
.L_x_2:
[----:B------:R-:W0:Y:S02]  /*0360*/  LDCU UR6, c[0x0][0x384] ;  /* 0x00007080ff0677ac */ /* 0x000e240008000800 */
[----:B0-----:R-:W-:-:S13]  /*0370*/  ISETP.NE.AND P0, PT, RZ, UR6, PT ;  /* 0x00000006ff007c0c */ /* 0x001fda000bf05270 */
[----:B------:R-:W-:Y:S01]  /*0380*/  @P0 IMAD R6, R0, 0x12d687, RZ ;  /* 0x0012d68700060824 */ /* 0x000fe200078e02ff */
[----:B------:R-:W-:Y:S06]  /*0390*/  @P0 BRA `(.L_x_1) ;  /* 0x0000000000b80947 */ /* 0x000fec0003800000 */
[----:B------:R-:W0:Y:S08]  /*03a0*/  LDC.64 R2, c[0x0][0x3a8] ;  /* 0x0000ea00ff027b82 */ /* 0x000e300000000a00 */
[----:B------:R-:W1:Y:S01]  /*03b0*/  LDC.64 R6, c[0x0][0x3a0] ;  /* 0x0000e800ff067b82 */ /* 0x000e620000000a00 */
[----:B0-----:R-:W-:-:S06]  /*03c0*/  IMAD.WIDE R2, R9, 0x8, R2 ;  /* 0x0000000809027825 */ /* 0x001fcc00078e0202 */
[----:B------:R-:W2:Y:S01]  /*03d0*/  LDG.E.64 R2, desc[UR4][R2.64] ;  /* 0x0000000402027981 */ /* 0x000ea2000c1e1b00 */
[----:B-1----:R-:W-:-:S06]  /*03e0*/  IMAD.WIDE R6, R9, 0x8, R6 ;  /* 0x0000000809067825 */ /* 0x002fcc00078e0206 */
[----:B------:R-:W3:Y:S01]  /*03f0*/  LDG.E.64 R6, desc[UR4][R6.64] ;  /* 0x0000000406067981 */ /* 0x000ee2000c1e1b00 */
[----:B--2---:R-:W0:Y:S01]  /*0400*/  I2F.U32.RP R0, R2 ;  /* 0x0000000200007306 */ /* 0x004e220000209000 */
[----:B------:R-:W-:Y:S01]  /*0410*/  IMAD.MOV R11, RZ, RZ, -R2 ;  /* 0x000000ffff0b7224 */ /* 0x000fe200078e0a02 */
[----:B------:R-:W-:-:S06]  /*0420*/  ISETP.NE.U32.AND P2, PT, R2, RZ, PT ;  /* 0x000000ff0200720c */ /* 0x000fcc0003f45070 */
[----:B0-----:R-:W0:Y:S02]  /*0430*/  MUFU.RCP R0, R0 ;  /* 0x0000000000007308 */ /* 0x001e240000001000 */
[----:B0-----:R-:W-:-:S06]  /*0440*/  IADD3 R8, PT, PT, R0, 0xffffffe, RZ ;  /* 0x0ffffffe00087810 */ /* 0x001fcc0007ffe0ff */
[----:B------:R0:W1:Y:S02]  /*0450*/  F2I.FTZ.U32.TRUNC.NTZ R9, R8 ;  /* 0x0000000800097305 */ /* 0x000064000021f000 */
[----:B0-----:R-:W-:Y:S02]  /*0460*/  IMAD.MOV.U32 R8, RZ, RZ, RZ ;  /* 0x000000ffff087224 */ /* 0x001fe400078e00ff */
[----:B-1----:R-:W-:-:S04]  /*0470*/  IMAD R11, R11, R9, RZ ;  /* 0x000000090b0b7224 */ /* 0x002fc800078e02ff */
[----:B------:R-:W-:-:S06]  /*0480*/  IMAD.HI.U32 R9, R9, R11, R8 ;  /* 0x0000000b09097227 */ /* 0x000fcc00078e0008 */
[----:B------:R-:W-:-:S04]  /*0490*/  IMAD.HI.U32 R15, R9, R3, RZ ;  /* 0x00000003090f7227 */ /* 0x000fc800078e00ff */
[----:B---3--:R-:W-:-:S04]  /*04a0*/  IMAD.HI.U32 R11, R9, R6, RZ ;  /* 0x00000006090b7227 */ /* 0x008fc800078e00ff */
[----:B------:R-:W-:-:S04]  /*04b0*/  IMAD.HI.U32 R9, R9, R7, RZ ;  /* 0x0000000709097227 */ /* 0x000fc800078e00ff */
[----:B------:R-:W-:Y:S01]  /*04c0*/  IMAD.MOV R19, RZ, RZ, -R15 ;  /* 0x000000ffff137224 */ /* 0x000fe200078e0a0f */
[----:B------:R-:W-:Y:S01]  /*04d0*/  IADD3 R17, PT, PT, -R9, RZ, RZ ;  /* 0x000000ff09117210 */ /* 0x000fe20007ffe1ff */
[----:B------:R-:W-:Y:S02]  /*04e0*/  IMAD.MOV R13, RZ, RZ, -R11 ;  /* 0x000000ffff0d7224 */ /* 0x000fe400078e0a0b */
[C---:B------:R-:W-:Y:S02]  /*04f0*/  IMAD R3, R2.reuse, R19, R3 ;  /* 0x0000001302037224 */ /* 0x040fe400078e0203 */
[C---:B------:R-:W-:Y:S02]  /*0500*/  IMAD R13, R2.reuse, R13, R6 ;  /* 0x0000000d020d7224 */ /* 0x040fe400078e0206 */
[----:B------:R-:W-:Y:S01]  /*0510*/  IMAD R7, R2, R17, R7 ;  /* 0x0000001102077224 */ /* 0x000fe200078e0207 */
[-C--:B------:R-:W-:Y:S02]  /*0520*/  ISETP.GE.U32.AND P5, PT, R3, R2.reuse, PT ;  /* 0x000000020300720c */ /* 0x080fe40003fa6070 */
[----:B------:R-:W-:-:S02]  /*0530*/  ISETP.GE.U32.AND P3, PT, R13, R2, PT ;  /* 0x000000020d00720c */ /* 0x000fc40003f66070 */
[----:B------:R-:W-:-:S09]  /*0540*/  ISETP.GE.U32.AND P0, PT, R7, R2, PT ;  /* 0x000000020700720c */ /* 0x000fd20003f06070 */
[--C-:B------:R-:W-:Y:S01]  /*0550*/  @P5 IMAD.IADD R3, R3, 0x1, -R2.reuse ;  /* 0x0000000103035824 */ /* 0x100fe200078e0a02 */
[----:B------:R-:W-:Y:S01]  /*0560*/  @P5 IADD3 R15, PT, PT, R15, 0x1, RZ ;  /* 0x000000010f0f5810 */ /* 0x000fe20007ffe0ff */
[--C-:B------:R-:W-:Y:S02]  /*0570*/  @P3 IMAD.IADD R13, R13, 0x1, -R2.reuse ;  /* 0x000000010d0d3824 */ /* 0x100fe400078e0a02 */
[----:B------:R-:W-:Y:S01]  /*0580*/  @P0 IMAD.IADD R7, R7, 0x1, -R2 ;  /* 0x0000000107070824 */ /* 0x000fe200078e0a02 */
[-C--:B------:R-:W-:Y:S01]  /*0590*/  ISETP.GE.U32.AND P6, PT, R3, R2.reuse, PT ;  /* 0x000000020300720c */ /* 0x080fe20003fc6070 */
[----:B------:R-:W-:Y:S01]  /*05a0*/  @P3 VIADD R11, R11, 0x1 ;  /* 0x000000010b0b3836 */ /* 0x000fe20000000000 */
[-C--:B------:R-:W-:Y:S01]  /*05b0*/  ISETP.GE.U32.AND P4, PT, R13, R2.reuse, PT ;  /* 0x000000020d00720c */ /* 0x080fe20003f86070 */
[----:B------:R-:W-:Y:S01]  /*05c0*/  @P0 VIADD R9, R9, 0x1 ;  /* 0x0000000109090836 */ /* 0x000fe20000000000 */
[-C--:B------:R-:W-:Y:S02]  /*05d0*/  ISETP.GE.U32.AND P1, PT, R7, R2.reuse, PT ;  /* 0x000000020700720c */ /* 0x080fe40003f26070 */
[----:B------:R-:W-:-:S07]  /*05e0*/  LOP3.LUT R2, RZ, R2, RZ, 0x33, !PT ;  /* 0x00000002ff027212 */ /* 0x000fce00078e33ff */
[----:B------:R-:W-:Y:S02]  /*05f0*/  @P6 VIADD R15, R15, 0x1 ;  /* 0x000000010f0f6836 */ /* 0x000fe40000000000 */
[----:B------:R-:W-:Y:S02]  /*0600*/  @P4 VIADD R11, R11, 0x1 ;  /* 0x000000010b0b4836 */ /* 0x000fe40000000000 */
[----:B------:R-:W-:Y:S01]  /*0610*/  @P1 VIADD R9, R9, 0x1 ;  /* 0x0000000109091836 */ /* 0x000fe20000000000 */
[C---:B------:R-:W-:Y:S02]  /*0620*/  SEL R15, R2.reuse, R15, !P2 ;  /* 0x0000000f020f7207 */ /* 0x040fe40005000000 */
[C---:B------:R-:W-:Y:S02]  /*0630*/  SEL R11, R2.reuse, R11, !P2 ;  /* 0x0000000b020b7207 */ /* 0x040fe40005000000 */
[----:B------:R-:W-:Y:S01]  /*0640*/  SEL R2, R2, R9, !P2 ;  /* 0x0000000902027207 */ /* 0x000fe20005000000 */
[----:B------:R-:W-:Y:S01]  /*0650*/  IMAD.U32 R15, R15, 0x10000, RZ ;  /* 0x000100000f0f7824 */ /* 0x000fe200078e00ff */
[----:B------:R-:W-:-:S04]  /*0660*/  SHF.L.U32 R11, R11, 0x8, RZ ;  /* 0x000000080b0b7819 */ /* 0x000fc800000006ff */
[----:B------:R-:W-:-:S07]  /*0670*/  LOP3.LUT R6, R15, R11, R2, 0xfe, !PT ;  /* 0x0000000b0f067212 */ /* 0x000fce00078efe02 */
.L_x_1:
[----:B------:R-:W-:Y:S05]  /*0680*/  BSYNC.RECONVERGENT B0 ;  /* 0x0000000000007941 */ /* 0x000fea0003800200 */
.L_x_0:
[----:B------:R-:W0:Y:S01]  /*0690*/  LDCU UR6, c[0x0][0x390] ;  /* 0x00007200ff0677ac */ /* 0x000e220008000800 */
[----:B------:R-:W-:-:S04]  /*06a0*/  IMAD.SHL.U32 R4, R4, 0x4, RZ ;  /* 0x0000000404047824 */ /* 0x000fc800078e00ff */
[----:B0-----:R0:W-:Y:S02]  /*06b0*/  SUST.D.BA.2D.STRONG.SM.TRAP [R4], R6, UR6 ;  /* 0x70ff060604007f9d */ /* 0x0011e4000810a900 */
[----:B0-----:R-:W-:Y:S05]  /*06c0*/  EXIT ;  /* 0x000000000000794d */ /* 0x001fea0003800000 */
        .weak           $__internal_0_$__cuda_sm20_div_rn_f64_full
        .type           $__internal_0_$__cuda_sm20_div_rn_f64_full,@function
        .size           $__internal_0_$__cuda_sm20_div_rn_f64_full,(.L_x_10 - $__internal_0_$__cuda_sm20_div_rn_f64_full)
$__internal_0_$__cuda_sm20_div_rn_f64_full:
[----:B------:R-:W-:Y:S02]  /*06d0*/  IMAD.MOV.U32 R3, RZ, RZ, 0x3fff4000 ;  /* 0x3fff4000ff037424 */ /* 0x000fe400078e00ff */
[----:B------:R-:W-:Y:S02]  /*06e0*/  HFMA2 R8, -RZ, RZ, 0, 5.9604644775390625e-08 ;  /* 0x00000001ff087431 */ /* 0x000fe400000001ff */
[----:B------:R-:W-:Y:S01]  /*06f0*/  IMAD.MOV.U32 R2, RZ, RZ, 0x0 ;  /* 0x00000000ff027424 */ /* 0x000fe200078e00ff */
[C---:B------:R-:W-:Y:S01]  /*0700*/  FSETP.GEU.AND P1, PT, |R7|.reuse, 1.469367938527859385e-39, PT ;  /* 0x001000000700780b */ /* 0x040fe20003f2e200 */
[----:B------:R-:W0:Y:S01]  /*0710*/  MUFU.RCP64H R9, R3 ;  /* 0x0000000300097308 */ /* 0x000e220000001800 */
[----:B------:R-:W-:Y:S01]  /*0720*/  LOP3.LUT R12, R7, 0x7ff00000, RZ, 0xc0, !PT ;  /* 0x7ff00000070c7812 */ /* 0x000fe200078ec0ff */
[----:B------:R-:W-:Y:S01]  /*0730*/  IMAD.MOV.U32 R13, RZ, RZ, 0x1ca00000 ;  /* 0x1ca00000ff0d7424 */ /* 0x000fe200078e00ff */
[----:B------:R-:W-:Y:S01]  /*0740*/  BSSY.RECONVERGENT B2, `(.L_x_5) ;  /* 0x0000044000027945 */ /* 0x000fe20003800200 */
[----:B------:R-:W-:Y:S01]  /*0750*/  IMAD.MOV.U32 R19, RZ, RZ, 0x40700000 ;  /* 0x40700000ff137424 */ /* 0x000fe200078e00ff */
[----:B------:R-:W-:-:S02]  /*0760*/  ISETP.GE.U32.AND P0, PT, R12, 0x40700000, PT ;  /* 0x407000000c00780c */ /* 0x000fc40003f06070 */
[----:B------:R-:W-:Y:S01]  /*0770*/  MOV R18, R12 ;  /* 0x0000000c00127202 */ /* 0x000fe20000000f00 */
[----:B------:R-:W-:Y:S01]  /*0780*/  VIADD R21, R19, 0xffffffff ;  /* 0xffffffff13157836 */ /* 0x000fe20000000000 */
[----:B------:R-:W-:Y:S01]  /*0790*/  SEL R13, R13, 0x63400000, !P0 ;  /* 0x634000000d0d7807 */ /* 0x000fe20004000000 */
[----:B0-----:R-:W-:-:S08]  /*07a0*/  DFMA R10, R8, -R2, 1 ;  /* 0x3ff00000080a742b */ /* 0x001fd00000000802 */
[----:B------:R-:W-:-:S08]  /*07b0*/  DFMA R10, R10, R10, R10 ;  /* 0x0000000a0a0a722b */ /* 0x000fd0000000000a */
[----:B------:R-:W-:Y:S01]  /*07c0*/  DFMA R14, R8, R10, R8 ;  /* 0x0000000a080e722b */ /* 0x000fe20000000008 */
[C-C-:B------:R-:W-:Y:S01]  /*07d0*/  @!P1 LOP3.LUT R10, R13.reuse, 0x80000000, R7.reuse, 0xf8, !PT ;  /* 0x800000000d0a9812 */ /* 0x140fe200078ef807 */
[----:B------:R-:W-:Y:S01]  /*07e0*/  IMAD.MOV.U32 R8, RZ, RZ, R6 ;  /* 0x000000ffff087224 */ /* 0x000fe200078e0006 */
[----:B------:R-:W-:Y:S02]  /*07f0*/  LOP3.LUT R9, R13, 0x800fffff, R7, 0xf8, !PT ;  /* 0x800fffff0d097812 */ /* 0x000fe400078ef807 */
[----:B------:R-:W-:Y:S01]  /*0800*/  @!P1 LOP3.LUT R11, R10, 0x100000, RZ, 0xfc, !PT ;  /* 0x001000000a0b9812 */ /* 0x000fe200078efcff */
[----:B------:R-:W-:Y:S02]  /*0810*/  @!P1 IMAD.MOV.U32 R10, RZ, RZ, RZ ;  /* 0x000000ffff0a9224 */ /* 0x000fe400078e00ff */
[----:B------:R-:W-:-:S04]  /*0820*/  DFMA R16, R14, -R2, 1 ;  /* 0x3ff000000e10742b */ /* 0x000fc80000000802 */
[----:B------:R-:W-:-:S04]  /*0830*/  @!P1 DFMA R8, R8, 2, -R10 ;  /* 0x400000000808982b */ /* 0x000fc8000000080a */
[----:B------:R-:W-:-:S06]  /*0840*/  DFMA R10, R14, R16, R14 ;  /* 0x000000100e0a722b */ /* 0x000fcc000000000e */
[----:B------:R-:W-:Y:S02]  /*0850*/  @!P1 LOP3.LUT R18, R9, 0x7ff00000, RZ, 0xc0, !PT ;  /* 0x7ff0000009129812 */ /* 0x000fe400078ec0ff */
[----:B------:R-:W-:-:S03]  /*0860*/  DMUL R16, R10, R8 ;  /* 0x000000080a107228 */ /* 0x000fc60000000000 */
[----:B------:R-:W-:-:S05]  /*0870*/  VIADD R20, R18, 0xffffffff ;  /* 0xffffffff12147836 */ /* 0x000fca0000000000 */
[----:B------:R-:W-:Y:S01]  /*0880*/  DFMA R14, R16, -R2, R8 ;  /* 0x80000002100e722b */ /* 0x000fe20000000008 */
[----:B------:R-:W-:-:S04]  /*0890*/  ISETP.GT.U32.AND P0, PT, R20, 0x7feffffe, PT ;  /* 0x7feffffe1400780c */ /* 0x000fc80003f04070 */
[----:B------:R-:W-:-:S03]  /*08a0*/  ISETP.GT.U32.OR P0, PT, R21, 0x7feffffe, P0 ;  /* 0x7feffffe1500780c */ /* 0x000fc60000704470 */
[----:B------:R-:W-:-:S10]  /*08b0*/  DFMA R10, R10, R14, R16 ;  /* 0x0000000e0a0a722b */ /* 0x000fd40000000010 */
[----:B------:R-:W-:Y:S05]  /*08c0*/  @P0 BRA `(.L_x_6) ;  /* 0x0000000000680947 */ /* 0x000fea0003800000 */
[----:B------:R-:W-:Y:S01]  /*08d0*/  MOV R7, 0x40700000 ;  /* 0x4070000000077802 */ /* 0x000fe20000000f00 */
[----:B------:R-:W-:-:S03]  /*08e0*/  IMAD.MOV.U32 R6, RZ, RZ, RZ ;  /* 0x000000ffff067224 */ /* 0x000fc600078e00ff */
[----:B------:R-:W-:-:S04]  /*08f0*/  VIADDMNMX R12, R12, -R7, 0xb9600000, !PT ;  /* 0xb96000000c0c7446 */ /* 0x000fc80007800907 */
[----:B------:R-:W-:-:S05]  /*0900*/  VIMNMX R12, PT, PT, R12, 0x46a00000, PT ;  /* 0x46a000000c0c7848 */ /* 0x000fca0003fe0100 */
[----:B------:R-:W-:-:S04]  /*0910*/  IMAD.IADD R14, R12, 0x1, -R13 ;  /* 0x000000010c0e7824 */ /* 0x000fc800078e0a0d */
[----:B------:R-:W-:-:S06]  /*0920*/  VIADD R7, R14, 0x7fe00000 ;  /* 0x7fe000000e077836 */ /* 0x000fcc0000000000 */
[----:B------:R-:W-:-:S10]  /*0930*/  DMUL R12, R10, R6 ;  /* 0x000000060a0c7228 */ /* 0x000fd40000000000 */
[----:B------:R-:W-:-:S13]  /*0940*/  FSETP.GTU.AND P0, PT, |R13|, 1.469367938527859385e-39, PT ;  /* 0x001000000d00780b */ /* 0x000fda0003f0c200 */
[----:B------:R-:W-:Y:S05]  /*0950*/  @P0 BRA `(.L_x_7) ;  /* 0x0000000000880947 */ /* 0x000fea0003800000 */
[----:B------:R-:W-:Y:S01]  /*0960*/  DFMA R2, R10, -R2, R8 ;  /* 0x800000020a02722b */ /* 0x000fe20000000008 */
[----:B------:R-:W-:-:S09]  /*0970*/  MOV R6, RZ ;  /* 0x000000ff00067202 */ /* 0x000fd20000000f00 */
[C---:B------:R-:W-:Y:S02]  /*0980*/  FSETP.NEU.AND P0, PT, R3.reuse, RZ, PT ;  /* 0x000000ff0300720b */ /* 0x040fe40003f0d000 */
[----:B------:R-:W-:-:S04]  /*0990*/  LOP3.LUT R2, R3, 0x407f4000, RZ, 0x3c, !PT ;  /* 0x407f400003027812 */ /* 0x000fc800078e3cff */
[----:B------:R-:W-:-:S04]  /*09a0*/  LOP3.LUT R9, R2, 0x80000000, RZ, 0xc0, !PT ;  /* 0x8000000002097812 */ /* 0x000fc800078ec0ff */
[----:B------:R-:W-:-:S03]  /*09b0*/  LOP3.LUT R7, R9, R7, RZ, 0xfc, !PT ;  /* 0x0000000709077212 */ /* 0x000fc600078efcff */
[----:B------:R-:W-:Y:S05]  /*09c0*/  @!P0 BRA `(.L_x_7) ;  /* 0x00000000006c8947 */ /* 0x000fea0003800000 */
[----:B------:R-:W-:Y:S01]  /*09d0*/  IMAD.MOV R3, RZ, RZ, -R14 ;  /* 0x000000ffff037224 */ /* 0x000fe200078e0a0e */
[----:B------:R-:W-:Y:S01]  /*09e0*/  DMUL.RP R6, R10, R6 ;  /* 0x000000060a067228 */ /* 0x000fe20000008000 */
[----:B------:R-:W-:-:S06]  /*09f0*/  IMAD.MOV.U32 R2, RZ, RZ, RZ ;  /* 0x000000ffff027224 */ /* 0x000fcc00078e00ff */
[----:B------:R-:W-:-:S03]  /*0a00*/  DFMA R2, R12, -R2, R10 ;  /* 0x800000020c02722b */ /* 0x000fc6000000000a */
[----:B------:R-:W-:-:S03]  /*0a10*/  LOP3.LUT R9, R7, R9, RZ, 0x3c, !PT ;  /* 0x0000000907097212 */ /* 0x000fc600078e3cff */
[----:B------:R-:W-:-:S04]  /*0a20*/  IADD3 R2, PT, PT, -R14, -0x43300000, RZ ;  /* 0xbcd000000e027810 */ /* 0x000fc80007ffe1ff */
[----:B------:R-:W-:-:S04]  /*0a30*/  FSETP.NEU.AND P0, PT, |R3|, R2, PT ;  /* 0x000000020300720b */ /* 0x000fc80003f0d200 */
[----:B------:R-:W-:Y:S02]  /*0a40*/  FSEL R12, R6, R12, !P0 ;  /* 0x0000000c060c7208 */ /* 0x000fe40004000000 */
[----:B------:R-:W-:Y:S01]  /*0a50*/  FSEL R13, R9, R13, !P0 ;  /* 0x0000000d090d7208 */ /* 0x000fe20004000000 */
[----:B------:R-:W-:Y:S06]  /*0a60*/  BRA `(.L_x_7) ;  /* 0x0000000000447947 */ /* 0x000fec0003800000 */
.L_x_6:
[----:B------:R-:W-:-:S14]  /*0a70*/  DSETP.NAN.AND P0, PT, R6, R6, PT ;  /* 0x000000060600722a */ /* 0x000fdc0003f08000 */
[----:B------:R-:W-:Y:S05]  /*0a80*/  @P0 BRA `(.L_x_8) ;  /* 0x0000000000340947 */ /* 0x000fea0003800000 */
[----:B------:R-:W-:Y:S01]  /*0a90*/  ISETP.NE.AND P0, PT, R18, R19, PT ;  /* 0x000000131200720c */ /* 0x000fe20003f05270 */
[----:B------:R-:W-:Y:S01]  /*0aa0*/  IMAD.MOV.U32 R12, RZ, RZ, 0x0 ;  /* 0x00000000ff0c7424 */ /* 0x000fe200078e00ff */
[----:B------:R-:W-:-:S11]  /*0ab0*/  MOV R13, 0xfff80000 ;  /* 0xfff80000000d7802 */ /* 0x000fd60000000f00 */
[----:B------:R-:W-:Y:S05]  /*0ac0*/  @!P0 BRA `(.L_x_7) ;  /* 0x00000000002c8947 */ /* 0x000fea0003800000 */
[----:B------:R-:W-:Y:S02]  /*0ad0*/  ISETP.NE.AND P0, PT, R18, 0x7ff00000, PT ;  /* 0x7ff000001200780c */ /* 0x000fe40003f05270 */
[----:B------:R-:W-:Y:S02]  /*0ae0*/  LOP3.LUT R6, R7, 0x407f4000, RZ, 0x3c, !PT ;  /* 0x407f400007067812 */ /* 0x000fe400078e3cff */
[----:B------:R-:W-:Y:S02]  /*0af0*/  ISETP.EQ.OR P0, PT, R19, RZ, !P0 ;  /* 0x000000ff1300720c */ /* 0x000fe40004702670 */
[----:B------:R-:W-:-:S11]  /*0b00*/  LOP3.LUT R13, R6, 0x80000000, RZ, 0xc0, !PT ;  /* 0x80000000060d7812 */ /* 0x000fd600078ec0ff */
[----:B------:R-:W-:Y:S01]  /*0b10*/  @P0 LOP3.LUT R2, R13, 0x7ff00000, RZ, 0xfc, !PT ;  /* 0x7ff000000d020812 */ /* 0x000fe200078efcff */
[----:B------:R-:W-:Y:S02]  /*0b20*/  @!P0 IMAD.MOV.U32 R12, RZ, RZ, RZ ;  /* 0x000000ffff0c8224 */ /* 0x000fe400078e00ff */
[----:B------:R-:W-:Y:S02]  /*0b30*/  @P0 IMAD.MOV.U32 R12, RZ, RZ, RZ ;  /* 0x000000ffff0c0224 */ /* 0x000fe400078e00ff */
[----:B------:R-:W-:Y:S01]  /*0b40*/  @P0 IMAD.MOV.U32 R13, RZ, RZ, R2 ;  /* 0x000000ffff0d0224 */ /* 0x000fe200078e0002 */
[----:B------:R-:W-:Y:S06]  /*0b50*/  BRA `(.L_x_7) ;  /* 0x0000000000087947 */ /* 0x000fec0003800000 */
.L_x_8:
[----:B------:R-:W-:Y:S02]  /*0b60*/  LOP3.LUT R13, R7, 0x80000, RZ, 0xfc, !PT ;  /* 0x00080000070d7812 */ /* 0x000fe400078efcff */
[----:B------:R-:W-:-:S07]  /*0b70*/  MOV R12, R6 ;  /* 0x00000006000c7202 */ /* 0x000fce0000000f00 */
.L_x_7:
[----:B------:R-:W-:Y:S05]  /*0b80*/  BSYNC.RECONVERGENT B2 ;  /* 0x0000000000027941 */ /* 0x000fea0003800200 */
.L_x_5:
[----:B------:R-:W-:Y:S02]  /*0b90*/  IMAD.MOV.U32 R2, RZ, RZ, R0 ;  /* 0x000000ffff027224 */ /* 0x000fe400078e0000 */
[----:B------:R-:W-:-:S04]  /*0ba0*/  IMAD.MOV.U32 R3, RZ, RZ, 0x0 ;  /* 0x00000000ff037424 */ /* 0x000fc800078e00ff */
[----:B------:R-:W-:Y:S05]  /*0bb0*/  RET.REL.NODEC R2 `(kernel) ;  /* 0xfffffff402107950 */ /* 0x000fea0003c3ffff */
.L_x_9:
[----:B------:R-:W-:-:S00]  /*0bc0*/  BRA `(.L_x_9) ;  /* 0xfffffffc00fc7947 */ /* 0x000fc0000383ffff */
[----:B------:R-:W-:-:S00]  /*0bd0*/  NOP ;  /* 0x0000000000007918 */ /* 0x000fc00000000000 */
        /* <DEDUP_REMOVED lines=10> */
.L_x_10:


//--------------------- .nv.shared.reserved.0     --------------------------
	.section	.nv.shared.reserved.0,"aw",@nobits
	.weak		__nv_reservedSMEM_offset_0_alias
	.size		__nv_reservedSMEM_offset_0_alias, 0, 64
	.other		__nv_reservedSMEM_offset_0_alias,@"STO_CUDA_RESERVED_SHARED STV_DEFAULT"
__nv_reservedSMEM_offset_0_alias:
	.zero		0
	.zero		64


//--------------------- .nv.constant0.kernel      --------------------------
	.section	.nv.constant0.kernel,"a",@progbits
	.sectionflags	@""
	.align	4
.nv.constant0.kernel:
	.zero		952


//--------------------- SYMBOLS --------------------------

	.type		.nv.reservedSmem.offset0,@object
	.size		.nv.reservedSmem.offset0,0x4
